	.headerflags	@"EF_CUDA_TEXMODE_UNIFIED EF_CUDA_64BIT_ADDRESS EF_CUDA_ACCELERATORS EF_CUDA_SM90 EF_CUDA_VIRTUAL_SM(EF_CUDA_SM90)"
	.elftype	@"ET_EXEC"


//--------------------- .nv.info                  --------------------------
	.section	.nv.info,"",@"SHT_CUDA_INFO"
	.align	4


	//----- nvinfo : EIATTR_REGCOUNT
	.align		4
        /*0000*/ 	.byte	0x04, 0x2f
        /*0002*/ 	.short	(.L_1 - .L_0)
	.align		4
.L_0:
        /*0004*/ 	.word	index@(triton_poi_fused_cat_124)
        /*0008*/ 	.word	0x0000001e


	//----- nvinfo : EIATTR_MIN_STACK_SIZE
	.align		4
.L_1:
        /*000c*/ 	.byte	0x04, 0x12
        /*000e*/ 	.short	(.L_3 - .L_2)
	.align		4
.L_2:
        /*0010*/ 	.word	index@(triton_poi_fused_cat_124)
        /*0014*/ 	.word	0x00000000


	//----- nvinfo : EIATTR_FRAME_SIZE
	.align		4
.L_3:
        /*0018*/ 	.byte	0x04, 0x11
        /*001a*/ 	.short	(.L_5 - .L_4)
	.align		4
.L_4:
        /*001c*/ 	.word	index@(triton_poi_fused_cat_124)
        /*0020*/ 	.word	0x00000000


	//----- nvinfo : EIATTR_MIN_STACK_SIZE
	.align		4
.L_5:
        /*0024*/ 	.byte	0x04, 0x12
        /*0026*/ 	.short	(.L_7 - .L_6)
	.align		4
.L_6:
        /*0028*/ 	.word	index@(triton_poi_fused_cat_124)
        /*002c*/ 	.word	0x00000000
.L_7:


//--------------------- .nv.info.triton_poi_fused_cat_124 --------------------------
	.section	.nv.info.triton_poi_fused_cat_124,"",@"SHT_CUDA_INFO"
	.sectionflags	@""
	.align	4


	//----- nvinfo : EIATTR_CUDA_API_VERSION
	.align		4
        /*0000*/ 	.byte	0x04, 0x37
        /*0002*/ 	.short	(.L_9 - .L_8)
.L_8:
        /*0004*/ 	.word	0x0000007c


	//----- nvinfo : EIATTR_KPARAM_INFO
	.align		4
.L_9:
        /*0008*/ 	.byte	0x04, 0x17
        /*000a*/ 	.short	(.L_11 - .L_10)
.L_10:
        /*000c*/ 	.word	0x00000000
        /*0010*/ 	.short	0x0009
        /*0012*/ 	.short	0x0048
        /*0014*/ 	.byte	0x00, 0xf0, 0x11, 0x00


	//----- nvinfo : EIATTR_KPARAM_INFO
	.align		4
.L_11:
        /*0018*/ 	.byte	0x04, 0x17
        /*001a*/ 	.short	(.L_13 - .L_12)
.L_12:
        /*001c*/ 	.word	0x00000000
        /*0020*/ 	.short	0x0008
        /*0022*/ 	.short	0x0040
        /*0024*/ 	.byte	0x00, 0xf4, 0x21, 0x00


	//----- nvinfo : EIATTR_KPARAM_INFO
	.align		4
.L_13:
        /*0028*/ 	.byte	0x04, 0x17
        /*002a*/ 	.short	(.L_15 - .L_14)
.L_14:
        /*002c*/ 	.word	0x00000000
        /*0030*/ 	.short	0x0007
        /*0032*/ 	.short	0x0038
        /*0034*/ 	.byte	0x00, 0xf4, 0x21, 0x00


	//----- nvinfo : EIATTR_KPARAM_INFO
	.align		4
.L_15:
        /*0038*/ 	.byte	0x04, 0x17
        /*003a*/ 	.short	(.L_17 - .L_16)
.L_16:
        /*003c*/ 	.word	0x00000000
        /*0040*/ 	.short	0x0006
        /*0042*/ 	.short	0x0030
        /*0044*/ 	.byte	0x00, 0xf4, 0x21, 0x00


	//----- nvinfo : EIATTR_KPARAM_INFO
	.align		4
.L_17:
        /*0048*/ 	.byte	0x04, 0x17
        /*004a*/ 	.short	(.L_19 - .L_18)
.L_18:
        /*004c*/ 	.word	0x00000000
        /*0050*/ 	.short	0x0005
        /*0052*/ 	.short	0x0028
        /*0054*/ 	.byte	0x00, 0xf4, 0x21, 0x00


	//----- nvinfo : EIATTR_KPARAM_INFO
	.align		4
.L_19:
        /*0058*/ 	.byte	0x04, 0x17
        /*005a*/ 	.short	(.L_21 - .L_20)
.L_20:
        /*005c*/ 	.word	0x00000000
        /*0060*/ 	.short	0x0004
        /*0062*/ 	.short	0x0020
        /*0064*/ 	.byte	0x00, 0xf4, 0x21, 0x00


	//----- nvinfo : EIATTR_KPARAM_INFO
	.align		4
.L_21:
        /*0068*/ 	.byte	0x04, 0x17
        /*006a*/ 	.short	(.L_23 - .L_22)
.L_22:
        /*006c*/ 	.word	0x00000000
        /*0070*/ 	.short	0x0003
        /*0072*/ 	.short	0x0018
        /*0074*/ 	.byte	0x00, 0xf4, 0x21, 0x00


	//----- nvinfo : EIATTR_KPARAM_INFO
	.align		4
.L_23:
        /*0078*/ 	.byte	0x04, 0x17
        /*007a*/ 	.short	(.L_25 - .L_24)
.L_24:
        /*007c*/ 	.word	0x00000000
        /*0080*/ 	.short	0x0002
        /*0082*/ 	.short	0x0010
        /*0084*/ 	.byte	0x00, 0xf4, 0x21, 0x00


	//----- nvinfo : EIATTR_KPARAM_INFO
	.align		4
.L_25:
        /*0088*/ 	.byte	0x04, 0x17
        /*008a*/ 	.short	(.L_27 - .L_26)
.L_26:
        /*008c*/ 	.word	0x00000000
        /*0090*/ 	.short	0x0001
        /*0092*/ 	.short	0x0008
        /*0094*/ 	.byte	0x00, 0xf4, 0x21, 0x00


	//----- nvinfo : EIATTR_KPARAM_INFO
	.align		4
.L_27:
        /*0098*/ 	.byte	0x04, 0x17
        /*009a*/ 	.short	(.L_29 - .L_28)
.L_28:
        /*009c*/ 	.word	0x00000000
        /*00a0*/ 	.short	0x0000
        /*00a2*/ 	.short	0x0000
        /*00a4*/ 	.byte	0x00, 0xf4, 0x21, 0x00


	//----- nvinfo : EIATTR_SPARSE_MMA_MASK
	.align		4
.L_29:
        /*00a8*/ 	.byte	0x03, 0x50
        /*00aa*/ 	.short	0x0000


	//----- nvinfo : EIATTR_MAXREG_COUNT
	.align		4
        /*00ac*/ 	.byte	0x03, 0x1b
        /*00ae*/ 	.short	0x00ff


	//----- nvinfo : EIATTR_EXIT_INSTR_OFFSETS
	.align		4
        /*00b0*/ 	.byte	0x04, 0x1c
        /*00b2*/ 	.short	(.L_31 - .L_30)


	//   ....[0]....
.L_30:
        /*00b4*/ 	.word	0x00000950


	//----- nvinfo : EIATTR_REQNTID
	.align		4
.L_31:
        /*00b8*/ 	.byte	0x04, 0x10
        /*00ba*/ 	.short	(.L_33 - .L_32)
.L_32:
        /*00bc*/ 	.word	0x00000080
        /*00c0*/ 	.word	0x00000001
        /*00c4*/ 	.word	0x00000001


	//----- nvinfo : EIATTR_CBANK_PARAM_SIZE
	.align		4
.L_33:
        /*00c8*/ 	.byte	0x03, 0x19
        /*00ca*/ 	.short	0x004c


	//----- nvinfo : EIATTR_PARAM_CBANK
	.align		4
        /*00cc*/ 	.byte	0x04, 0x0a
        /*00ce*/ 	.short	(.L_35 - .L_34)
	.align		4
.L_34:
        /*00d0*/ 	.word	index@(.nv.constant0.triton_poi_fused_cat_124)
        /*00d4*/ 	.short	0x0210
        /*00d6*/ 	.short	0x004c


	//----- nvinfo : EIATTR_SW_WAR
	.align		4
.L_35:
        /*00d8*/ 	.byte	0x04, 0x36
        /*00da*/ 	.short	(.L_37 - .L_36)
.L_36:
        /*00dc*/ 	.word	0x00000008
.L_37:


//--------------------- .nv.callgraph             --------------------------
	.section	.nv.callgraph,"",@"SHT_CUDA_CALLGRAPH"
	.align	4
	.sectionentsize	8
	.align		4
        /*0000*/ 	.word	0x00000000
	.align		4
        /*0004*/ 	.word	0xffffffff
	.align		4
        /*0008*/ 	.word	0x00000000
	.align		4
        /*000c*/ 	.word	0xfffffffe
	.align		4
        /*0010*/ 	.word	0x00000000
	.align		4
        /*0014*/ 	.word	0xfffffffd
	.align		4
        /*0018*/ 	.word	0x00000000
	.align		4
        /*001c*/ 	.word	0xfffffffc


//--------------------- .text.triton_poi_fused_cat_124 --------------------------
	.section	.text.triton_poi_fused_cat_124,"ax",@progbits
	.align	128
        .global         triton_poi_fused_cat_124
        .type           triton_poi_fused_cat_124,@function
        .size           triton_poi_fused_cat_124,(.L_x_1 - triton_poi_fused_cat_124)
        .other          triton_poi_fused_cat_124,@"STO_CUDA_ENTRY STV_DEFAULT"
triton_poi_fused_cat_124:
.text.triton_poi_fused_cat_124:
[----:B------:R-:W-:Y:S01]  /*0000*/  LDC R1, c[0x0][0x28] ;  /* 0x00000a00ff017b82 */ /* 0x000fe20000000800 */
[----:B------:R-:W1:Y:S07]  /*0010*/  S2R R0, SR_TID.X ;  /* 0x0000000000007919 */ /* 0x000e6e0000002100 */
[----:B------:R-:W2:Y:S01]  /*0020*/  LDC.64 R4, c[0x0][0x218] ;  /* 0x00008600ff047b82 */ /* 0x000ea20000000a00 */
[----:B------:R-:W-:Y:S01]  /*0030*/  CS2R R14, SRZ ;  /* 0x00000000000e7805 */ /* 0x000fe2000001ff00 */
[----:B------:R-:W-:Y:S01]  /*0040*/  ULDC.64 UR4, c[0x0][0x208] ;  /* 0x0000820000047ab9 */ /* 0x000fe20000000a00 */
[----:B------:R-:W3:Y:S05]  /*0050*/  S2R R3, SR_CTAID.X ;  /* 0x0000000000037919 */ /* 0x000eea0000002500 */
[----:B------:R-:W4:Y:S08]  /*0060*/  LDC.64 R8, c[0x0][0x220] ;  /* 0x00008800ff087b82 */ /* 0x000f300000000a00 */
[----:B------:R-:W5:Y:S01]  /*0070*/  LDC.64 R16, c[0x0][0x230] ;  /* 0x00008c00ff107b82 */ /* 0x000f620000000a00 */
[----:B------:R-:W-:Y:S01]  /*0080*/  CS2R R10, SRZ ;  /* 0x00000000000a7805 */ /* 0x000fe2000001ff00 */
[----:B------:R-:W-:Y:S01]  /*0090*/  ULDC.64 UR6, c[0x0][0x228] ;  /* 0x00008a0000067ab9 */ /* 0x000fe20000000a00 */
[----:B-1----:R-:W-:-:S05]  /*00a0*/  IMAD.SHL.U32 R0, R0, 0x2, RZ ;  /* 0x0000000200007824 */ /* 0x002fca00078e00ff */
[----:B------:R-:W-:-:S05]  /*00b0*/  LOP3.LUT R0, R0, 0xfe, RZ, 0xc0, !PT ;  /* 0x000000fe00007812 */ /* 0x000fca00078ec0ff */
[----:B---3--:R-:W-:-:S05]  /*00c0*/  IMAD R2, R3, 0x100, R0 ;  /* 0x0000010003027824 */ /* 0x008fca00078e0200 */
[----:B------:R-:W-:-:S04]  /*00d0*/  SHF.R.S32.HI R19, RZ, 0x1f, R2 ;  /* 0x0000001fff137819 */ /* 0x000fc80000011402 */
[CC--:B------:R-:W-:Y:S02]  /*00e0*/  LEA.HI R0, R19.reuse, R2.reuse, RZ, 0x8 ;  /* 0x0000000213007211 */ /* 0x0c0fe400078f40ff */
[----:B------:R-:W-:Y:S02]  /*00f0*/  LEA.HI R7, R19, R2, RZ, 0x4 ;  /* 0x0000000213077211 */ /* 0x000fe400078f20ff */
[----:B------:R-:W-:Y:S02]  /*0100*/  SHF.R.S32.HI R13, RZ, 0x8, R0 ;  /* 0x00000008ff0d7819 */ /* 0x000fe40000011400 */
[----:B------:R-:W-:Y:S02]  /*0110*/  SHF.R.S32.HI R12, RZ, 0x4, R7 ;  /* 0x00000004ff0c7819 */ /* 0x000fe40000011407 */
[----:B------:R-:W-:-:S04]  /*0120*/  LEA.HI R3, R13, R13, RZ, 0x5 ;  /* 0x0000000d0d037211 */ /* 0x000fc800078f28ff */
[----:B------:R-:W-:Y:S02]  /*0130*/  LOP3.LUT R6, R3, 0xffffffe0, RZ, 0xc0, !PT ;  /* 0xffffffe003067812 */ /* 0x000fe400078ec0ff */
[----:B------:R-:W-:-:S03]  /*0140*/  LEA.HI R3, R12, R12, RZ, 0x4 ;  /* 0x0000000c0c037211 */ /* 0x000fc600078f20ff */
[----:B------:R-:W-:Y:S01]  /*0150*/  IMAD.IADD R13, R13, 0x1, -R6 ;  /* 0x000000010d0d7824 */ /* 0x000fe200078e0a06 */
[----:B------:R-:W-:-:S04]  /*0160*/  LOP3.LUT R3, R3, 0xfffffff0, RZ, 0xc0, !PT ;  /* 0xfffffff003037812 */ /* 0x000fc800078ec0ff */
[----:B------:R-:W-:Y:S01]  /*0170*/  ISETP.GE.AND P0, PT, R13, 0x10, PT ;  /* 0x000000100d00780c */ /* 0x000fe20003f06270 */
[----:B------:R-:W-:Y:S01]  /*0180*/  IMAD.IADD R12, R12, 0x1, -R3 ;  /* 0x000000010c0c7824 */ /* 0x000fe200078e0a03 */
[----:B------:R-:W-:-:S03]  /*0190*/  LOP3.LUT R3, R7, 0xfffffff0, RZ, 0xc0, !PT ;  /* 0xfffffff007037812 */ /* 0x000fc600078ec0ff */
[----:B--2---:R-:W-:Y:S01]  /*01a0*/  IMAD.WIDE R20, R12, 0x8, R4 ;  /* 0x000000080c147825 */ /* 0x004fe200078e0204 */
[----:B------:R-:W-:-:S03]  /*01b0*/  CS2R R4, SRZ ;  /* 0x0000000000047805 */ /* 0x000fc6000001ff00 */
[----:B------:R-:W-:-:S04]  /*01c0*/  IMAD.IADD R3, R2, 0x1, -R3 ;  /* 0x0000000102037824 */ /* 0x000fc800078e0a03 */
[----:B------:R-:W2:Y:S01]  /*01d0*/  @!P0 LDG.E.EL.64 R14, desc[UR4][R20.64] ;  /* 0x00000004140e8981 */ /* 0x000ea2000c2e1b00 */
[----:B------:R-:W-:Y:S01]  /*01e0*/  CS2R R6, SRZ ;  /* 0x0000000000067805 */ /* 0x000fe2000001ff00 */
[----:B----4-:R-:W-:Y:S01]  /*01f0*/  IMAD.WIDE R22, R3, 0x8, R8 ;  /* 0x0000000803167825 */ /* 0x010fe200078e0208 */
[----:B------:R-:W-:-:S04]  /*0200*/  CS2R R8, SRZ ;  /* 0x0000000000087805 */ /* 0x000fc8000001ff00 */
[----:B------:R-:W3:Y:S01]  /*0210*/  @!P0 LDG.E.EL.128 R4, desc[UR4][R22.64] ;  /* 0x0000000416048981 */ /* 0x000ee2000c2e1d00 */
[----:B-----5:R-:W-:-:S05]  /*0220*/  IMAD.WIDE R16, R3, 0x8, R16 ;  /* 0x0000000803107825 */ /* 0x020fca00078e0210 */
[----:B------:R1:W4:Y:S01]  /*0230*/  @!P0 LDG.E.EL.128 R8, desc[UR4][R16.64] ;  /* 0x0000000410088981 */ /* 0x000322000c2e1d00 */
[----:B------:R-:W-:-:S04]  /*0240*/  LEA.HI R19, R19, R2, RZ, 0xd ;  /* 0x0000000213137211 */ /* 0x000fc800078f68ff */
[----:B------:R-:W-:Y:S02]  /*0250*/  LOP3.LUT R26, R19, 0xffffe000, RZ, 0xc0, !PT ;  /* 0xffffe000131a7812 */ /* 0x000fe400078ec0ff */
[----:B--2---:R-:W-:Y:S02]  /*0260*/  SEL R20, R15, RZ, !P0 ;  /* 0x000000ff0f147207 */ /* 0x004fe40004000000 */
[----:B------:R-:W-:Y:S02]  /*0270*/  SEL R18, R14, RZ, !P0 ;  /* 0x000000ff0e127207 */ /* 0x000fe40004000000 */
[----:B------:R-:W-:Y:S02]  /*0280*/  SHF.R.U32.HI R15, RZ, 0x1c, R20 ;  /* 0x0000001cff0f7819 */ /* 0x000fe40000011614 */
[----:B---3--:R-:W-:Y:S02]  /*0290*/  SEL R23, R5, RZ, !P0 ;  /* 0x000000ff05177207 */ /* 0x008fe40004000000 */
[----:B------:R-:W-:-:S02]  /*02a0*/  LOP3.LUT R15, R15, 0x8, RZ, 0xc0, !PT ;  /* 0x000000080f0f7812 */ /* 0x000fc400078ec0ff */
[----:B------:R-:W-:Y:S02]  /*02b0*/  SEL R5, R6, RZ, !P0 ;  /* 0x000000ff06057207 */ /* 0x000fe40004000000 */
[----:B------:R-:W-:Y:S02]  /*02c0*/  IADD3 R24, P1, R15, R18, RZ ;  /* 0x000000120f187210 */ /* 0x000fe40007f3e0ff */
[----:B------:R-:W-:Y:S02]  /*02d0*/  SEL R18, R7, RZ, !P0 ;  /* 0x000000ff07127207 */ /* 0x000fe40004000000 */
[----:B------:R-:W-:Y:S01]  /*02e0*/  SEL R14, R4, RZ, !P0 ;  /* 0x000000ff040e7207 */ /* 0x000fe20004000000 */
[----:B------:R-:W-:Y:S01]  /*02f0*/  IMAD.X R7, RZ, RZ, R20, P1 ;  /* 0x000000ffff077224 */ /* 0x000fe200008e0614 */
[----:B------:R-:W-:Y:S01]  /*0300*/  SHF.R.U32.HI R21, RZ, 0x1a, R23 ;  /* 0x0000001aff157819 */ /* 0x000fe20000011617 */
[----:B------:R-:W-:Y:S01]  /*0310*/  IMAD.SHL.U32 R6, R24, 0x20, RZ ;  /* 0x0000002018067824 */ /* 0x000fe200078e00ff */
[----:B-1----:R-:W-:-:S02]  /*0320*/  LEA R17, P1, R5, UR6, 0x2 ;  /* 0x0000000605117c11 */ /* 0x002fc4000f8210ff */
[----:B------:R-:W-:Y:S02]  /*0330*/  LEA R16, P2, R14, UR6, 0x2 ;  /* 0x000000060e107c11 */ /* 0x000fe4000f8410ff */
[----:B------:R-:W-:Y:S02]  /*0340*/  LOP3.LUT R21, R21, 0x20, RZ, 0xc0, !PT ;  /* 0x0000002015157812 */ /* 0x000fe400078ec0ff */
[--C-:B------:R-:W-:Y:S02]  /*0350*/  SHF.R.U32.HI R15, RZ, 0x1a, R18.reuse ;  /* 0x0000001aff0f7819 */ /* 0x100fe40000011612 */
[----:B------:R-:W-:Y:S02]  /*0360*/  LEA.HI.X R5, R5, UR7, R18, 0x2, P1 ;  /* 0x0000000705057c11 */ /* 0x000fe400088f1412 */
[----:B----4-:R-:W-:Y:S02]  /*0370*/  SEL R20, R9, RZ, !P0 ;  /* 0x000000ff09147207 */ /* 0x010fe40004000000 */
[----:B------:R-:W-:-:S02]  /*0380*/  SEL R18, R11, RZ, !P0 ;  /* 0x000000ff0b127207 */ /* 0x000fc40004000000 */
[----:B------:R-:W-:Y:S02]  /*0390*/  SHF.L.U64.HI R4, R24, 0x5, R7 ;  /* 0x0000000518047819 */ /* 0x000fe40000010207 */
[----:B------:R-:W-:Y:S02]  /*03a0*/  LEA.HI.X R7, R14, UR7, R23, 0x2, P2 ;  /* 0x000000070e077c11 */ /* 0x000fe400090f1417 */
[----:B------:R-:W-:Y:S02]  /*03b0*/  IADD3 R16, P4, P3, R6, R16, R21 ;  /* 0x0000001006107210 */ /* 0x000fe40007b9e015 */
[----:B------:R-:W-:Y:S02]  /*03c0*/  SEL R23, R8, RZ, !P0 ;  /* 0x000000ff08177207 */ /* 0x000fe40004000000 */
[----:B------:R-:W-:Y:S02]  /*03d0*/  SEL R21, R10, RZ, !P0 ;  /* 0x000000ff0a157207 */ /* 0x000fe40004000000 */
[----:B------:R-:W-:-:S02]  /*03e0*/  SHF.R.U32.HI R11, RZ, 0x1a, R20 ;  /* 0x0000001aff0b7819 */ /* 0x000fc40000011614 */
[----:B------:R-:W-:Y:S02]  /*03f0*/  SHF.R.U32.HI R9, RZ, 0x1a, R18 ;  /* 0x0000001aff097819 */ /* 0x000fe40000011612 */
[----:B------:R-:W-:Y:S02]  /*0400*/  LOP3.LUT R15, R15, 0x20, RZ, 0xc0, !PT ;  /* 0x000000200f0f7812 */ /* 0x000fe400078ec0ff */
[----:B------:R-:W-:Y:S02]  /*0410*/  LEA R10, P5, R23, UR6, 0x2 ;  /* 0x00000006170a7c11 */ /* 0x000fe4000f8a10ff */
[----:B------:R-:W-:Y:S02]  /*0420*/  LEA R8, P6, R21, UR6, 0x2 ;  /* 0x0000000615087c11 */ /* 0x000fe4000f8c10ff */
[----:B------:R-:W-:Y:S02]  /*0430*/  LOP3.LUT R11, R11, 0x20, RZ, 0xc0, !PT ;  /* 0x000000200b0b7812 */ /* 0x000fe400078ec0ff */
[----:B------:R-:W-:-:S02]  /*0440*/  LOP3.LUT R9, R9, 0x20, RZ, 0xc0, !PT ;  /* 0x0000002009097812 */ /* 0x000fc400078ec0ff */
[----:B------:R-:W-:Y:S02]  /*0450*/  IADD3 R14, P2, P1, R6, R17, R15 ;  /* 0x00000011060e7210 */ /* 0x000fe4000795e00f */
[----:B------:R-:W-:Y:S02]  /*0460*/  LEA.HI.X R23, R23, UR7, R20, 0x2, P5 ;  /* 0x0000000717177c11 */ /* 0x000fe4000a8f1414 */
[----:B------:R-:W-:Y:S01]  /*0470*/  LEA.HI.X R21, R21, UR7, R18, 0x2, P6 ;  /* 0x0000000715157c11 */ /* 0x000fe2000b0f1412 */
[----:B------:R-:W-:Y:S01]  /*0480*/  IMAD.MOV.U32 R18, RZ, RZ, RZ ;  /* 0x000000ffff127224 */ /* 0x000fe200078e00ff */
[----:B------:R-:W-:Y:S02]  /*0490*/  IADD3.X R17, R4, R7, RZ, P4, P3 ;  /* 0x0000000704117210 */ /* 0x000fe400027e64ff */
[----:B------:R-:W-:Y:S02]  /*04a0*/  CS2R R24, SRZ ;  /* 0x0000000000187805 */ /* 0x000fe4000001ff00 */
[C---:B------:R-:W-:Y:S01]  /*04b0*/  IADD3 R10, P5, P6, R6.reuse, R10, R11 ;  /* 0x0000000a060a7210 */ /* 0x040fe20007ebe00b */
[----:B------:R-:W-:Y:S01]  /*04c0*/  ULDC.64 UR6, c[0x0][0x248] ;  /* 0x0000920000067ab9 */ /* 0x000fe20000000a00 */
[----:B------:R-:W-:-:S02]  /*04d0*/  IADD3 R8, P3, P4, R6, R8, R9 ;  /* 0x0000000806087210 */ /* 0x000fc40007c7e009 */
[C---:B------:R-:W-:Y:S01]  /*04e0*/  IADD3.X R15, R4.reuse, R5, RZ, P2, P1 ;  /* 0x00000005040f7210 */ /* 0x040fe200017e24ff */
[----:B------:R-:W1:Y:S01]  /*04f0*/  LDC.64 R6, c[0x0][0x210] ;  /* 0x00008400ff067b82 */ /* 0x000e620000000a00 */
[C---:B------:R-:W-:Y:S02]  /*0500*/  IADD3.X R11, R4.reuse, R23, RZ, P5, P6 ;  /* 0x00000017040b7210 */ /* 0x040fe40002fec4ff */
[----:B------:R-:W-:Y:S01]  /*0510*/  IADD3.X R9, R4, R21, RZ, P3, P4 ;  /* 0x0000001504097210 */ /* 0x000fe20001fe84ff */
[----:B------:R-:W-:Y:S01]  /*0520*/  IMAD.SHL.U32 R21, R13, 0x40, RZ ;  /* 0x000000400d157824 */ /* 0x000fe200078e00ff */
[----:B------:R-:W-:-:S03]  /*0530*/  SHF.R.S32.HI R20, RZ, 0xd, R19 ;  /* 0x0000000dff147819 */ /* 0x000fc60000011413 */
[----:B------:R-:W2:Y:S01]  /*0540*/  LDC.64 R4, c[0x0][0x238] ;  /* 0x00008e00ff047b82 */ /* 0x000ea20000000a00 */
[----:B------:R-:W-:-:S04]  /*0550*/  IMAD.WIDE R16, R21, 0x4, R16 ;  /* 0x0000000415107825 */ /* 0x000fc800078e0210 */
[----:B------:R-:W-:-:S04]  /*0560*/  IMAD.WIDE R14, R21, 0x4, R14 ;  /* 0x00000004150e7825 */ /* 0x000fc800078e020e */
[----:B------:R-:W-:-:S04]  /*0570*/  IMAD.WIDE R10, R21, 0x4, R10 ;  /* 0x00000004150a7825 */ /* 0x000fc800078e020a */
[----:B------:R-:W-:-:S04]  /*0580*/  IMAD.WIDE R8, R21, 0x4, R8 ;  /* 0x0000000415087825 */ /* 0x000fc800078e0208 */
[----:B------:R-:W-:-:S04]  /*0590*/  IMAD.SHL.U32 R23, R20, 0x400, RZ ;  /* 0x0000040014177824 */ /* 0x000fc800078e00ff */
[----:B------:R-:W-:-:S04]  /*05a0*/  IMAD.WIDE R16, R23, 0x4, R16 ;  /* 0x0000000417107825 */ /* 0x000fc800078e0210 */
[C---:B------:R-:W-:Y:S01]  /*05b0*/  IMAD.WIDE R14, R23.reuse, 0x4, R14 ;  /* 0x00000004170e7825 */ /* 0x040fe200078e020e */
[----:B------:R3:W4:Y:S03]  /*05c0*/  @!P0 LDG.E.EL R18, desc[UR4][R16.64] ;  /* 0x0000000410128981 */ /* 0x000726000c2e1900 */
[----:B------:R-:W-:Y:S01]  /*05d0*/  IMAD.WIDE R10, R23, 0x4, R10 ;  /* 0x00000004170a7825 */ /* 0x000fe200078e020a */
[----:B------:R-:W-:Y:S01]  /*05e0*/  ISETP.GT.AND P1, PT, R13, 0xf, PT ;  /* 0x0000000f0d00780c */ /* 0x000fe20003f24270 */
[----:B------:R-:W5:Y:S02]  /*05f0*/  @!P0 LDG.E.EL R24, desc[UR4][R14.64] ;  /* 0x000000040e188981 */ /* 0x000f64000c2e1900 */
[----:B------:R-:W-:Y:S02]  /*0600*/  IMAD.WIDE R22, R23, 0x4, R8 ;  /* 0x0000000417167825 */ /* 0x000fe400078e0208 */
[----:B------:R-:W1:Y:S01]  /*0610*/  LDC.64 R8, c[0x0][0x240] ;  /* 0x00009000ff087b82 */ /* 0x000e620000000a00 */
[----:B------:R2:W5:Y:S01]  /*0620*/  @!P0 LDG.E.EL R25, desc[UR4][R10.64] ;  /* 0x000000040a198981 */ /* 0x000562000c2e1900 */
[----:B------:R-:W-:-:S02]  /*0630*/  IMAD.SHL.U32 R19, R20, 0x1000, RZ ;  /* 0x0000100014137824 */ /* 0x000fc400078e00ff */
[----:B------:R-:W-:-:S03]  /*0640*/  IMAD.MOV.U32 R21, RZ, RZ, RZ ;  /* 0x000000ffff157224 */ /* 0x000fc600078e00ff */
[----:B---3--:R-:W-:Y:S01]  /*0650*/  IADD3 R17, R19, R2, -R26 ;  /* 0x0000000213117210 */ /* 0x008fe20007ffe81a */
[----:B--2---:R-:W-:Y:S01]  /*0660*/  IMAD.WIDE R26, R3, 0x4, R4 ;  /* 0x00000004031a7825 */ /* 0x004fe200078e0204 */
[----:B------:R-:W-:Y:S02]  /*0670*/  LOP3.LUT R3, R0, 0xffffff00, RZ, 0xc0, !PT ;  /* 0xffffff0000037812 */ /* 0x000fe400078ec0ff */
[----:B------:R-:W-:Y:S01]  /*0680*/  CS2R R4, SRZ ;  /* 0x0000000000047805 */ /* 0x000fe2000001ff00 */
[----:B------:R-:W2:Y:S01]  /*0690*/  @!P0 LDG.E.EL R21, desc[UR4][R22.64] ;  /* 0x0000000416158981 */ /* 0x000ea2000c2e1900 */
[----:B------:R-:W-:Y:S02]  /*06a0*/  IMAD.SHL.U32 R13, R13, 0x100, RZ ;  /* 0x000001000d0d7824 */ /* 0x000fe400078e00ff */
[----:B------:R-:W-:Y:S01]  /*06b0*/  IMAD.IADD R0, R2, 0x1, -R3 ;  /* 0x0000000102007824 */ /* 0x000fe200078e0a03 */
[----:B------:R-:W-:Y:S01]  /*06c0*/  SHF.R.S32.HI R10, RZ, 0x1f, R19 ;  /* 0x0000001fff0a7819 */ /* 0x000fe20000011413 */
[----:B-1----:R-:W-:Y:S01]  /*06d0*/  IMAD.WIDE R16, R17, 0x4, R6 ;  /* 0x0000000411107825 */ /* 0x002fe200078e0206 */
[----:B------:R-:W-:-:S02]  /*06e0*/  CS2R R6, SRZ ;  /* 0x0000000000067805 */ /* 0x000fc4000001ff00 */
[----:B------:R-:W-:Y:S01]  /*06f0*/  SHF.R.S32.HI R3, RZ, 0x1f, R13 ;  /* 0x0000001fff037819 */ /* 0x000fe2000001140d */
[----:B------:R-:W3:Y:S01]  /*0700*/  @!P0 LDG.E.EL.64 R4, desc[UR4][R26.64] ;  /* 0x000000041a048981 */ /* 0x000ee2000c2e1b00 */
[----:B------:R-:W-:Y:S02]  /*0710*/  IADD3 R19, P2, P3, R13, R0, R19 ;  /* 0x000000000d137210 */ /* 0x000fe40007b5e013 */
[----:B------:R-:W-:Y:S01]  /*0720*/  SHF.R.S32.HI R11, RZ, 0x1f, R0 ;  /* 0x0000001fff0b7819 */ /* 0x000fe20000011400 */
[----:B------:R-:W-:Y:S01]  /*0730*/  IMAD.MOV.U32 R0, RZ, RZ, RZ ;  /* 0x000000ffff007224 */ /* 0x000fe200078e00ff */
[----:B------:R1:W3:Y:S02]  /*0740*/  @!P0 LDG.E.64 R6, desc[UR4][R16.64] ;  /* 0x0000000410068981 */ /* 0x0002e4000c1e1b00 */
[----:B------:R-:W-:Y:S01]  /*0750*/  IADD3.X R10, R3, R11, R10, P2, P3 ;  /* 0x0000000b030a7210 */ /* 0x000fe200017e640a */
[----:B------:R-:W-:Y:S02]  /*0760*/  IMAD.MOV.U32 R3, RZ, RZ, RZ ;  /* 0x000000ffff037224 */ /* 0x000fe400078e00ff */
[----:B0-----:R-:W-:Y:S01]  /*0770*/  IMAD.WIDE R12, R12, 0x4, R8 ;  /* 0x000000040c0c7825 */ /* 0x001fe200078e0208 */
[----:B------:R-:W-:-:S02]  /*0780*/  LEA R14, P2, R19, UR6, 0x2 ;  /* 0x00000006130e7c11 */ /* 0x000fc4000f8410ff */
[----:B------:R-:W-:Y:S02]  /*0790*/  CS2R R8, SRZ ;  /* 0x0000000000087805 */ /* 0x000fe4000001ff00 */
[----:B------:R-:W3:Y:S01]  /*07a0*/  @!P0 LDG.E.EL R0, desc[UR4][R12.64] ;  /* 0x000000040c008981 */ /* 0x000ee2000c2e1900 */
[----:B------:R-:W-:Y:S02]  /*07b0*/  LEA.HI.X R15, R19, UR7, R10, 0x2, P2 ;  /* 0x00000007130f7c11 */ /* 0x000fe400090f140a */
[----:B------:R-:W0:Y:S01]  /*07c0*/  LDC.64 R10, c[0x0][0x250] ;  /* 0x00009400ff0a7b82 */ /* 0x000e220000000a00 */
[----:B------:R0:W3:Y:S04]  /*07d0*/  @!P0 LDG.E.EL R3, desc[UR4][R12.64] ;  /* 0x000000040c038981 */ /* 0x0000e8000c2e1900 */
[----:B------:R-:W3:Y:S01]  /*07e0*/  @P1 LDG.E.64 R8, desc[UR4][R14.64+-0x4000] ;  /* 0xffc000040e081981 */ /* 0x000ee2000c1e1b00 */
[----:B0-----:R-:W-:Y:S01]  /*07f0*/  IMAD.WIDE R10, R2, 0x4, R10 ;  /* 0x00000004020a7825 */ /* 0x001fe200078e020a */
[----:B----4-:R-:W-:-:S02]  /*0800*/  SEL R19, R18, RZ, !P0 ;  /* 0x000000ff12137207 */ /* 0x010fc40004000000 */
[----:B-----5:R-:W-:Y:S02]  /*0810*/  SEL R24, R24, RZ, !P0 ;  /* 0x000000ff18187207 */ /* 0x020fe40004000000 */
[----:B-1----:R-:W-:-:S05]  /*0820*/  SEL R16, R25, RZ, !P0 ;  /* 0x000000ff19107207 */ /* 0x002fca0004000000 */
[----:B------:R-:W-:Y:S01]  /*0830*/  FADD R16, -R19, R16 ;  /* 0x0000001013107221 */ /* 0x000fe20000000100 */
[----:B--2---:R-:W-:-:S05]  /*0840*/  SEL R21, R21, RZ, !P0 ;  /* 0x000000ff15157207 */ /* 0x004fca0004000000 */
[----:B------:R-:W-:Y:S01]  /*0850*/  FADD R21, -R24, R21 ;  /* 0x0000001518157221 */ /* 0x000fe20000000100 */
[----:B---3--:R-:W-:Y:S02]  /*0860*/  SEL R4, R4, RZ, !P0 ;  /* 0x000000ff04047207 */ /* 0x008fe40004000000 */
[----:B------:R-:W-:Y:S02]  /*0870*/  SEL R5, R5, RZ, !P0 ;  /* 0x000000ff05057207 */ /* 0x000fe40004000000 */
[----:B------:R-:W-:Y:S01]  /*0880*/  SEL R13, R6, RZ, !P0 ;  /* 0x000000ff060d7207 */ /* 0x000fe20004000000 */
[----:B------:R-:W-:Y:S01]  /*0890*/  FFMA R4, R16, R4, R19 ;  /* 0x0000000410047223 */ /* 0x000fe20000000013 */
[----:B------:R-:W-:Y:S01]  /*08a0*/  SEL R6, R7, RZ, !P0 ;  /* 0x000000ff07067207 */ /* 0x000fe20004000000 */
[----:B------:R-:W-:Y:S02]  /*08b0*/  FFMA R5, R21, R5, R24 ;  /* 0x0000000515057223 */ /* 0x000fe40000000018 */
[----:B------:R-:W-:-:S02]  /*08c0*/  FADD R4, -R13, R4 ;  /* 0x000000040d047221 */ /* 0x000fc40000000100 */
[----:B------:R-:W-:Y:S01]  /*08d0*/  FADD R5, -R6, R5 ;  /* 0x0000000506057221 */ /* 0x000fe20000000100 */
[----:B------:R-:W-:Y:S02]  /*08e0*/  SEL R0, R0, RZ, !P0 ;  /* 0x000000ff00007207 */ /* 0x000fe40004000000 */
[----:B------:R-:W-:-:S03]  /*08f0*/  SEL R3, R3, RZ, !P0 ;  /* 0x000000ff03037207 */ /* 0x000fc60004000000 */
[----:B------:R-:W-:Y:S01]  /*0900*/  FFMA R4, R4, R0, R13 ;  /* 0x0000000004047223 */ /* 0x000fe2000000000d */
[----:B------:R-:W-:Y:S01]  /*0910*/  @P0 SEL R4, R8, RZ, P1 ;  /* 0x000000ff08040207 */ /* 0x000fe20000800000 */
[----:B------:R-:W-:Y:S01]  /*0920*/  FFMA R5, R5, R3, R6 ;  /* 0x0000000305057223 */ /* 0x000fe20000000006 */
[----:B------:R-:W-:-:S05]  /*0930*/  @P0 SEL R5, R9, RZ, P1 ;  /* 0x000000ff09050207 */ /* 0x000fca0000800000 */
[----:B------:R-:W-:Y:S01]  /*0940*/  STG.E.64 desc[UR4][R10.64], R4 ;  /* 0x000000040a007986 */ /* 0x000fe2000c101b04 */
[----:B------:R-:W-:Y:S05]  /*0950*/  EXIT ;  /* 0x000000000000794d */ /* 0x000fea0003800000 */
.L_x_0:
[----:B------:R-:W-:-:S00]  /*0960*/  BRA `(.L_x_0) ;  /* 0xfffffffc00fc7947 */ /* 0x000fc0000383ffff */
[----:B------:R-:W-:-:S00]  /*0970*/  NOP ;  /* 0x0000000000007918 */ /* 0x000fc00000000000 */
        /* <DEDUP_REMOVED lines=8> */
.L_x_1:


//--------------------- .nv.constant0.triton_poi_fused_cat_124 --------------------------
	.section	.nv.constant0.triton_poi_fused_cat_124,"a",@progbits
	.sectionflags	@""
	.align	4
.nv.constant0.triton_poi_fused_cat_124:
	.zero		604
